//
// Generated by NVIDIA NVVM Compiler
//
// Compiler Build ID: CL-36424714
// Cuda compilation tools, release 13.0, V13.0.88
// Based on NVVM 20.0.0
//

.version 9.0
.target sm_100
.address_size 64

	// .globl	_Z16scheduler_kernelPiS_S_S_
.global .align 4 .u32 dev_time;
.global .align 4 .u32 dev_completed;
// _ZZ16scheduler_kernelPiS_S_S_E13s_best_packed has been demoted

.visible .entry _Z16scheduler_kernelPiS_S_S_(
	.param .u64 .ptr .align 1 _Z16scheduler_kernelPiS_S_S__param_0,
	.param .u64 .ptr .align 1 _Z16scheduler_kernelPiS_S_S__param_1,
	.param .u64 .ptr .align 1 _Z16scheduler_kernelPiS_S_S__param_2,
	.param .u64 .ptr .align 1 _Z16scheduler_kernelPiS_S_S__param_3
)
{
	.reg .pred 	%p<10>;
	.reg .b32 	%r<22>;
	.reg .b64 	%rd<19>;
	// demoted variable
	.shared .align 4 .u32 _ZZ16scheduler_kernelPiS_S_S_E13s_best_packed;
	ld.param.u64 	%rd7, [_Z16scheduler_kernelPiS_S_S__param_0];
	ld.param.u64 	%rd8, [_Z16scheduler_kernelPiS_S_S__param_1];
	ld.param.u64 	%rd9, [_Z16scheduler_kernelPiS_S_S__param_2];
	ld.param.u64 	%rd10, [_Z16scheduler_kernelPiS_S_S__param_3];
	cvta.to.global.u64 	%rd11, %rd9;
	cvta.to.global.u64 	%rd1, %rd8;
	cvta.to.global.u64 	%rd12, %rd7;
	cvta.to.global.u64 	%rd2, %rd10;
	mov.u32 	%r6, %ctaid.x;
	mov.u32 	%r7, %ntid.x;
	mov.u32 	%r1, %tid.x;
	mad.lo.s32 	%r2, %r6, %r7, %r1;
	mul.wide.s32 	%rd13, %r2, 4;
	add.s64 	%rd3, %rd2, %rd13;
	add.s64 	%rd4, %rd12, %rd13;
	add.s64 	%rd5, %rd1, %rd13;
	add.s64 	%rd6, %rd11, %rd13;
$L__BB0_1:
	setp.ne.s32 	%p1, %r1, 0;
	@%p1 bra 	$L__BB0_3;
	mov.b32 	%r8, -1;
	st.shared.u32 	[_ZZ16scheduler_kernelPiS_S_S_E13s_best_packed], %r8;
$L__BB0_3:
	setp.gt.s32 	%p2, %r2, 9999;
	bar.sync 	0;
	atom.global.or.b32 	%r3, [dev_time], 0;
	@%p2 bra 	$L__BB0_8;
	ld.global.u32 	%r9, [%rd3];
	setp.ne.s32 	%p3, %r9, 0;
	@%p3 bra 	$L__BB0_8;
	ld.global.u32 	%r10, [%rd4];
	setp.gt.s32 	%p4, %r10, %r3;
	@%p4 bra 	$L__BB0_8;
	ld.global.u32 	%r11, [%rd5];
	setp.lt.s32 	%p5, %r11, 1;
	@%p5 bra 	$L__BB0_8;
	ld.global.u32 	%r12, [%rd6];
	shl.b32 	%r13, %r12, 16;
	or.b32  	%r14, %r13, %r2;
	atom.shared.min.u32 	%r15, [_ZZ16scheduler_kernelPiS_S_S_E13s_best_packed], %r14;
$L__BB0_8:
	setp.ne.s32 	%p6, %r1, 0;
	bar.sync 	0;
	@%p6 bra 	$L__BB0_13;
	ld.shared.u32 	%r4, [_ZZ16scheduler_kernelPiS_S_S_E13s_best_packed];
	setp.eq.s32 	%p7, %r4, -1;
	@%p7 bra 	$L__BB0_12;
	and.b32  	%r5, %r4, 65535;
	shl.b32 	%r16, %r4, 2;
	cvt.u64.u32 	%rd14, %r16;
	and.b64  	%rd15, %rd14, 262140;
	add.s64 	%rd16, %rd1, %rd15;
	atom.global.add.u32 	%r17, [%rd16], -1;
	setp.ne.s32 	%p8, %r17, 1;
	@%p8 bra 	$L__BB0_12;
	mul.wide.u32 	%rd17, %r5, 4;
	add.s64 	%rd18, %rd2, %rd17;
	mov.b32 	%r18, 1;
	st.global.u32 	[%rd18], %r18;
	atom.global.add.u32 	%r19, [dev_completed], 1;
$L__BB0_12:
	atom.global.add.u32 	%r20, [dev_time], 1;
$L__BB0_13:
	bar.sync 	0;
	atom.global.or.b32 	%r21, [dev_completed], 0;
	setp.lt.s32 	%p9, %r21, 10000;
	@%p9 bra 	$L__BB0_1;
	ret;

}


// ===== COMPILED SASS (sm_100) =====

	.target	sm_100

	.elftype	@"ET_EXEC"


//--------------------- .note.nv.tkinfo           --------------------------
	.section	.note.nv.tkinfo,"",@"SHT_NOTE"
	.sectionflags	@"SHF_NOTE_NV_TKINFO"
	.tkinfo
        /*0018*/ 	.word	0x00000002
        /*0030*/ 	.string	""
        /*0030*/ 	.string	"ptxas"
        /*0030*/ 	.string	"Cuda compilation tools, release 13.0, V13.0.88"
        /*0030*/ 	.string	"Build cuda_13.0.r13.0/compiler.36424714_0"
        /*0030*/ 	.string	"-arch sm_100 -m 64 "



//--------------------- .note.nv.cuinfo           --------------------------
	.section	.note.nv.cuinfo,"",@"SHT_NOTE"
	.sectionflags	@"SHF_NOTE_NV_CUINFO"
        /*0018*/ 	.short	0x0002
        /*001a*/ 	.short	0x0064
        /*001c*/ 	.short	0x0082
	.zero		2


//--------------------- .nv.info                  --------------------------
	.section	.nv.info,"",@"SHT_CUDA_INFO"
	.align	4


	//----- nvinfo : EIATTR_REGCOUNT
	.align		4
        /*0000*/ 	.byte	0x04, 0x2f
        /*0002*/ 	.short	(.L_3 - .L_2)
	.align		4
.L_2:
        /*0004*/ 	.word	index@(_Z16scheduler_kernelPiS_S_S_)
        /*0008*/ 	.word	0x0000001a


	//----- nvinfo : EIATTR_FRAME_SIZE
	.align		4
.L_3:
        /*000c*/ 	.byte	0x04, 0x11
        /*000e*/ 	.short	(.L_5 - .L_4)
	.align		4
.L_4:
        /*0010*/ 	.word	index@(_Z16scheduler_kernelPiS_S_S_)
        /*0014*/ 	.word	0x00000000


	//----- nvinfo : EIATTR_MIN_STACK_SIZE
	.align		4
.L_5:
        /*0018*/ 	.byte	0x04, 0x12
        /*001a*/ 	.short	(.L_7 - .L_6)
	.align		4
.L_6:
        /*001c*/ 	.word	index@(_Z16scheduler_kernelPiS_S_S_)
        /*0020*/ 	.word	0x00000000
.L_7:


//--------------------- .nv.compat                --------------------------
	.section	.nv.compat,"",@"SHT_CUDA_COMPAT_INFO"
	.align	4
        /*0000*/ 	.byte	0x02, 0x09, 0x00, 0x00, 0x02, 0x02, 0x01, 0x00, 0x02, 0x05, 0x05, 0x00, 0x03, 0x07, 0x01, 0x01
        /*0010*/ 	.byte	0x02, 0x03, 0x00, 0x00, 0x02, 0x06, 0x01, 0x00, 0x04, 0x0b, 0x08, 0x00, 0x09, 0x00, 0x00, 0x00
        /*0020*/ 	.byte	0x00, 0x00, 0x00, 0x00


//--------------------- .nv.info._Z16scheduler_kernelPiS_S_S_ --------------------------
	.section	.nv.info._Z16scheduler_kernelPiS_S_S_,"",@"SHT_CUDA_INFO"
	.sectionflags	@""
	.align	4


	//----- nvinfo : EIATTR_CUDA_API_VERSION
	.align		4
        /*0000*/ 	.byte	0x04, 0x37
        /*0002*/ 	.short	(.L_9 - .L_8)
.L_8:
        /*0004*/ 	.word	0x00000082


	//----- nvinfo : EIATTR_KPARAM_INFO
	.align		4
.L_9:
        /*0008*/ 	.byte	0x04, 0x17
        /*000a*/ 	.short	(.L_11 - .L_10)
.L_10:
        /*000c*/ 	.word	0x00000000
        /*0010*/ 	.short	0x0003
        /*0012*/ 	.short	0x0018
        /*0014*/ 	.byte	0x00, 0xf5, 0x21, 0x00


	//----- nvinfo : EIATTR_KPARAM_INFO
	.align		4
.L_11:
        /*0018*/ 	.byte	0x04, 0x17
        /*001a*/ 	.short	(.L_13 - .L_12)
.L_12:
        /*001c*/ 	.word	0x00000000
        /*0020*/ 	.short	0x0002
        /*0022*/ 	.short	0x0010
        /*0024*/ 	.byte	0x00, 0xf5, 0x21, 0x00


	//----- nvinfo : EIATTR_KPARAM_INFO
	.align		4
.L_13:
        /*0028*/ 	.byte	0x04, 0x17
        /*002a*/ 	.short	(.L_15 - .L_14)
.L_14:
        /*002c*/ 	.word	0x00000000
        /*0030*/ 	.short	0x0001
        /*0032*/ 	.short	0x0008
        /*0034*/ 	.byte	0x00, 0xf5, 0x21, 0x00


	//----- nvinfo : EIATTR_KPARAM_INFO
	.align		4
.L_15:
        /*0038*/ 	.byte	0x04, 0x17
        /*003a*/ 	.short	(.L_17 - .L_16)
.L_16:
        /*003c*/ 	.word	0x00000000
        /*0040*/ 	.short	0x0000
        /*0042*/ 	.short	0x0000
        /*0044*/ 	.byte	0x00, 0xf5, 0x21, 0x00


	//----- nvinfo : EIATTR_SPARSE_MMA_MASK
	.align		4
.L_17:
        /*0048*/ 	.byte	0x03, 0x50
        /*004a*/ 	.short	0x0000


	//----- nvinfo : EIATTR_MAXREG_COUNT
	.align		4
        /*004c*/ 	.byte	0x03, 0x1b
        /*004e*/ 	.short	0x00ff


	//----- nvinfo : EIATTR_NUM_BARRIERS
	.align		4
        /*0050*/ 	.byte	0x02, 0x4c
        /*0052*/ 	.byte	0x01
	.zero		1


	//----- nvinfo : EIATTR_MERCURY_ISA_VERSION
	.align		4
        /*0054*/ 	.byte	0x03, 0x5f
        /*0056*/ 	.short	0x0101


	//----- nvinfo : EIATTR_INT_WARP_WIDE_INSTR_OFFSETS
	.align		4
        /*0058*/ 	.byte	0x04, 0x31
        /*005a*/ 	.short	(.L_19 - .L_18)


	//   ....[0]....
.L_18:
        /*005c*/ 	.word	0x000002a0


	//   ....[1]....
        /*0060*/ 	.word	0x00000320


	//----- nvinfo : EIATTR_VRC_CTA_INIT_COUNT
	.align		4
.L_19:
        /*0064*/ 	.byte	0x02, 0x4a
	.zero		1
	.zero		1


	//----- nvinfo : EIATTR_EXIT_INSTR_OFFSETS
	.align		4
        /*0068*/ 	.byte	0x04, 0x1c
        /*006a*/ 	.short	(.L_21 - .L_20)


	//   ....[0]....
.L_20:
        /*006c*/ 	.word	0x00000560


	//----- nvinfo : EIATTR_CRS_STACK_SIZE
	.align		4
.L_21:
        /*0070*/ 	.byte	0x04, 0x1e
        /*0072*/ 	.short	(.L_23 - .L_22)
.L_22:
        /*0074*/ 	.word	0x00000000


	//----- nvinfo : EIATTR_CBANK_PARAM_SIZE
	.align		4
.L_23:
        /*0078*/ 	.byte	0x03, 0x19
        /*007a*/ 	.short	0x0020


	//----- nvinfo : EIATTR_PARAM_CBANK
	.align		4
        /*007c*/ 	.byte	0x04, 0x0a
        /*007e*/ 	.short	(.L_25 - .L_24)
	.align		4
.L_24:
        /*0080*/ 	.word	index@(.nv.constant0._Z16scheduler_kernelPiS_S_S_)
        /*0084*/ 	.short	0x0380
        /*0086*/ 	.short	0x0020


	//----- nvinfo : EIATTR_SW_WAR
	.align		4
.L_25:
        /*0088*/ 	.byte	0x04, 0x36
        /*008a*/ 	.short	(.L_27 - .L_26)
.L_26:
        /*008c*/ 	.word	0x00000008
.L_27:


//--------------------- .nv.callgraph             --------------------------
	.section	.nv.callgraph,"",@"SHT_CUDA_CALLGRAPH"
	.align	4
	.sectionentsize	8
	.align		4
        /*0000*/ 	.word	0x00000000
	.align		4
        /*0004*/ 	.word	0xffffffff
	.align		4
        /*0008*/ 	.word	0x00000000
	.align		4
        /*000c*/ 	.word	0xfffffffe
	.align		4
        /*0010*/ 	.word	0x00000000
	.align		4
        /*0014*/ 	.word	0xfffffffd
	.align		4
        /*0018*/ 	.word	0x00000000
	.align		4
        /*001c*/ 	.word	0xfffffffc


//--------------------- .nv.constant4             --------------------------
	.section	.nv.constant4,"a",@progbits
	.align	8
	.align		8
.nv.constant4:
        /*0000*/ 	.dword	dev_time
	.align		8
        /*0008*/ 	.dword	dev_completed


//--------------------- .text._Z16scheduler_kernelPiS_S_S_ --------------------------
	.section	.text._Z16scheduler_kernelPiS_S_S_,"ax",@progbits
	.align	128
        .global         _Z16scheduler_kernelPiS_S_S_
        .type           _Z16scheduler_kernelPiS_S_S_,@function
        .size           _Z16scheduler_kernelPiS_S_S_,(.L_x_8 - _Z16scheduler_kernelPiS_S_S_)
        .other          _Z16scheduler_kernelPiS_S_S_,@"STO_CUDA_ENTRY STV_DEFAULT"
_Z16scheduler_kernelPiS_S_S_:
.text._Z16scheduler_kernelPiS_S_S_:
[----:B------:R-:W-:Y:S01]  /*0000*/  LDC R1, c[0x0][0x37c] ;  /* 0x0000df00ff017b82 */ /* 0x000fe20000000800 */
[----:B------:R-:W0:Y:S07]  /*0010*/  S2R R0, SR_TID.X ;  /* 0x0000000000007919 */ /* 0x000e2e0000002100 */
[----:B------:R-:W1:Y:S01]  /*0020*/  S2UR UR4, SR_CTAID.X ;  /* 0x00000000000479c3 */ /* 0x000e620000002500 */
[----:B------:R-:W2:Y:S01]  /*0030*/  LDCU.64 UR6, c[0x0][0x358] ;  /* 0x00006b00ff0677ac */ /* 0x000ea20008000a00 */
[----:B------:R-:W3:Y:S06]  /*0040*/  LDCU.64 UR8, c[0x0][0x388] ;  /* 0x00007100ff0877ac */ /* 0x000eec0008000a00 */
[----:B------:R-:W1:Y:S08]  /*0050*/  LDC R9, c[0x0][0x360] ;  /* 0x0000d800ff097b82 */ /* 0x000e700000000800 */
[----:B------:R-:W4:Y:S08]  /*0060*/  LDC.64 R6, c[0x0][0x398] ;  /* 0x0000e600ff067b82 */ /* 0x000f300000000a00 */
[----:B------:R-:W5:Y:S01]  /*0070*/  LDC.64 R10, c[0x0][0x380] ;  /* 0x0000e000ff0a7b82 */ /* 0x000f620000000a00 */
[----:B0-----:R-:W-:-:S07]  /*0080*/  ISETP.NE.AND P0, PT, R0, RZ, PT ;  /* 0x000000ff0000720c */ /* 0x001fce0003f05270 */
[----:B------:R-:W0:Y:S01]  /*0090*/  LDC.64 R12, c[0x0][0x388] ;  /* 0x0000e200ff0c7b82 */ /* 0x000e220000000a00 */
[----:B-1----:R-:W-:-:S07]  /*00a0*/  IMAD R8, R9, UR4, R0 ;  /* 0x0000000409087c24 */ /* 0x002fce000f8e0200 */
[----:B------:R-:W1:Y:S01]  /*00b0*/  LDC.64 R14, c[0x0][0x390] ;  /* 0x0000e400ff0e7b82 */ /* 0x000e620000000a00 */
[----:B----4-:R-:W-:-:S07]  /*00c0*/  IMAD.WIDE R6, R8, 0x4, R6 ;  /* 0x0000000408067825 */ /* 0x010fce00078e0206 */
[----:B------:R-:W4:Y:S01]  /*00d0*/  LDC.64 R4, c[0x4][0x8] ;  /* 0x01000200ff047b82 */ /* 0x000f220000000a00 */
[----:B-----5:R-:W-:-:S07]  /*00e0*/  IMAD.WIDE R10, R8, 0x4, R10 ;  /* 0x00000004080a7825 */ /* 0x020fce00078e020a */
[----:B------:R-:W2:Y:S01]  /*00f0*/  LDC.64 R2, c[0x0][0x398] ;  /* 0x0000e600ff027b82 */ /* 0x000ea20000000a00 */
[----:B0-----:R-:W-:-:S04]  /*0100*/  IMAD.WIDE R12, R8, 0x4, R12 ;  /* 0x00000004080c7825 */ /* 0x001fc800078e020c */
[----:B-1-3--:R-:W-:-:S07]  /*0110*/  IMAD.WIDE R14, R8, 0x4, R14 ;  /* 0x00000004080e7825 */ /* 0x00afce00078e020e */
.L_x_6:
[----:B0-2---:R-:W0:Y:S01]  /*0120*/  @!P0 S2R R16, SR_CgaCtaId ;  /* 0x0000000000108919 */ /* 0x005e220000008800 */
[----:B------:R-:W-:Y:S01]  /*0130*/  @!P0 MOV R9, 0x400 ;  /* 0x0000040000098802 */ /* 0x000fe20000000f00 */
[----:B------:R-:W-:Y:S01]  /*0140*/  @!P0 IMAD.MOV.U32 R18, RZ, RZ, -0x1 ;  /* 0xffffffffff128424 */ /* 0x000fe200078e00ff */
[----:B------:R-:W-:Y:S05]  /*0150*/  YIELD ;  /* 0x0000000000007946 */ /* 0x000fea0003800000 */
[----:B------:R-:W-:Y:S05]  /*0160*/  WARPSYNC.ALL ;  /* 0x0000000000007948 */ /* 0x000fea0003800000 */
[----:B0-----:R-:W-:-:S05]  /*0170*/  @!P0 LEA R9, R16, R9, 0x18 ;  /* 0x0000000910098211 */ /* 0x001fca00078ec0ff */
[----:B------:R2:W-:Y:S01]  /*0180*/  @!P0 STS [R9], R18 ;  /* 0x0000001209008388 */ /* 0x0005e20000000800 */
[----:B------:R-:W-:Y:S01]  /*0190*/  ISETP.GT.AND P0, PT, R8, 0x270f, PT ;  /* 0x0000270f0800780c */ /* 0x000fe20003f04270 */
[----:B------:R-:W2:Y:S08]  /*01a0*/  LDC.64 R16, c[0x4][RZ] ;  /* 0x01000000ff107b82 */ /* 0x000eb00000000a00 */
[----:B------:R-:W-:Y:S06]  /*01b0*/  BAR.SYNC.DEFER_BLOCKING 0x0 ;  /* 0x0000000000007b1d */ /* 0x000fec0000010000 */
[----:B------:R-:W-:Y:S01]  /*01c0*/  BSSY.RECONVERGENT B0, `(.L_x_0) ;  /* 0x0000019000007945 */ /* 0x000fe20003800200 */
[----:B--2---:R0:W5:Y:S03]  /*01d0*/  ATOMG.E.OR.STRONG.GPU PT, R9, desc[UR6][R16.64], RZ ;  /* 0x800000ff100979a8 */ /* 0x004166000b1ef106 */
[----:B------:R-:W-:Y:S05]  /*01e0*/  @P0 BRA `(.L_x_1) ;  /* 0x0000000000580947 */ /* 0x000fea0003800000 */
[----:B------:R-:W2:Y:S02]  /*01f0*/  LDG.E R18, desc[UR6][R6.64] ;  /* 0x0000000606127981 */ /* 0x000ea4000c1e1900 */
[----:B--2---:R-:W-:-:S13]  /*0200*/  ISETP.NE.AND P0, PT, R18, RZ, PT ;  /* 0x000000ff1200720c */ /* 0x004fda0003f05270 */
[----:B------:R-:W-:Y:S05]  /*0210*/  @P0 BRA `(.L_x_1) ;  /* 0x00000000004c0947 */ /* 0x000fea0003800000 */
[----:B------:R-:W2:Y:S02]  /*0220*/  LDG.E R18, desc[UR6][R10.64] ;  /* 0x000000060a127981 */ /* 0x000ea4000c1e1900 */
[----:B--2--5:R-:W-:-:S13]  /*0230*/  ISETP.GT.AND P0, PT, R18, R9, PT ;  /* 0x000000091200720c */ /* 0x024fda0003f04270 */
[----:B------:R-:W-:Y:S05]  /*0240*/  @P0 BRA `(.L_x_1) ;  /* 0x0000000000400947 */ /* 0x000fea0003800000 */
[----:B------:R-:W2:Y:S02]  /*0250*/  LDG.E R9, desc[UR6][R12.64] ;  /* 0x000000060c097981 */ /* 0x000ea4000c1e1900 */
[----:B--2---:R-:W-:-:S13]  /*0260*/  ISETP.GE.AND P0, PT, R9, 0x1, PT ;  /* 0x000000010900780c */ /* 0x004fda0003f06270 */
[----:B------:R-:W-:Y:S05]  /*0270*/  @!P0 BRA `(.L_x_1) ;  /* 0x0000000000348947 */ /* 0x000fea0003800000 */
[----:B------:R-:W2:Y:S01]  /*0280*/  LDG.E R9, desc[UR6][R14.64] ;  /* 0x000000060e097981 */ /* 0x000ea2000c1e1900 */
[----:B------:R-:W1:Y:S01]  /*0290*/  S2UR UR5, SR_CgaCtaId ;  /* 0x00000000000579c3 */ /* 0x000e620000008800 */
[----:B------:R-:W-:Y:S01]  /*02a0*/  VOTEU.ANY UR4, UPT, PT ;  /* 0x0000000000047886 */ /* 0x000fe200038e0100 */
[----:B------:R-:W3:Y:S01]  /*02b0*/  S2R R18, SR_LANEID ;  /* 0x0000000000127919 */ /* 0x000ee20000000000 */
[----:B------:R-:W-:-:S06]  /*02c0*/  UFLO.U32 UR4, UR4 ;  /* 0x00000004000472bd */ /* 0x000fcc00080e0000 */
[----:B---3--:R-:W-:Y:S01]  /*02d0*/  ISETP.EQ.U32.AND P0, PT, R18, UR4, PT ;  /* 0x0000000412007c0c */ /* 0x008fe2000bf02070 */
[----:B------:R-:W-:Y:S02]  /*02e0*/  UMOV UR4, 0x400 ;  /* 0x0000040000047882 */ /* 0x000fe40000000000 */
[----:B-1----:R-:W-:Y:S01]  /*02f0*/  ULEA UR4, UR5, UR4, 0x18 ;  /* 0x0000000405047291 */ /* 0x002fe2000f8ec0ff */
[----:B--2---:R-:W-:-:S05]  /*0300*/  IMAD.U32 R9, R9, 0x10000, RZ ;  /* 0x0001000009097824 */ /* 0x004fca00078e00ff */
[----:B------:R-:W-:-:S04]  /*0310*/  LOP3.LUT R9, R9, R8, RZ, 0xfc, !PT ;  /* 0x0000000809097212 */ /* 0x000fc800078efcff */
[----:B------:R-:W-:-:S13]  /*0320*/  CREDUX.MIN UR10, R9 ;  /* 0x00000000090a72cc */ /* 0x000fda0000008000 */
[----:B------:R-:W-:-:S05]  /*0330*/  IMAD.U32 R9, RZ, RZ, UR10 ;  /* 0x0000000aff097e24 */ /* 0x000fca000f8e00ff */
[----:B------:R1:W-:Y:S02]  /*0340*/  @P0 ATOMS.MIN RZ, [UR4], R9 ;  /* 0x00000009ffff098c */ /* 0x0003e40008800004 */
.L_x_1:
[----:B------:R-:W-:Y:S05]  /*0350*/  BSYNC.RECONVERGENT B0 ;  /* 0x0000000000007941 */ /* 0x000fea0003800200 */
.L_x_0:
[----:B------:R-:W-:Y:S01]  /*0360*/  BAR.SYNC.DEFER_BLOCKING 0x0 ;  /* 0x0000000000007b1d */ /* 0x000fe20000010000 */
[----:B------:R-:W-:-:S05]  /*0370*/  ISETP.NE.AND P0, PT, R0, RZ, PT ;  /* 0x000000ff0000720c */ /* 0x000fca0003f05270 */
[----:B------:R-:W-:Y:S08]  /*0380*/  BSSY.RECONVERGENT B0, `(.L_x_2) ;  /* 0x0000019000007945 */ /* 0x000ff00003800200 */
[----:B------:R-:W-:Y:S05]  /*0390*/  @P0 BRA `(.L_x_3) ;  /* 0x00000000005c0947 */ /* 0x000fea0003800000 */
[----:B------:R-:W2:Y:S01]  /*03a0*/  S2UR UR5, SR_CgaCtaId ;  /* 0x00000000000579c3 */ /* 0x000ea20000008800 */
[----:B------:R-:W-:Y:S01]  /*03b0*/  UMOV UR4, 0x400 ;  /* 0x0000040000047882 */ /* 0x000fe20000000000 */
[----:B------:R-:W-:Y:S01]  /*03c0*/  IMAD.MOV.U32 R23, RZ, RZ, 0x1 ;  /* 0x00000001ff177424 */ /* 0x000fe200078e00ff */
[----:B--2---:R-:W-:-:S09]  /*03d0*/  ULEA UR4, UR5, UR4, 0x18 ;  /* 0x0000000405047291 */ /* 0x004fd2000f8ec0ff */
[----:B-1---5:R-:W1:Y:S02]  /*03e0*/  LDS R9, [UR4] ;  /* 0x00000004ff097984 */ /* 0x022e640008000800 */
[----:B-1----:R-:W-:-:S13]  /*03f0*/  ISETP.NE.AND P1, PT, R9, -0x1, PT ;  /* 0xffffffff0900780c */ /* 0x002fda0003f25270 */
[----:B------:R-:W-:Y:S05]  /*0400*/  @!P1 BRA `(.L_x_4) ;  /* 0x00000000003c9947 */ /* 0x000fea0003800000 */
[----:B------:R-:W-:Y:S02]  /*0410*/  IMAD.SHL.U32 R18, R9, 0x4, RZ ;  /* 0x0000000409127824 */ /* 0x000fe400078e00ff */
[----:B------:R-:W-:-:S03]  /*0420*/  IMAD.MOV.U32 R21, RZ, RZ, -0x1 ;  /* 0xffffffffff157424 */ /* 0x000fc600078e00ff */
[----:B------:R-:W-:-:S04]  /*0430*/  LOP3.LUT R18, R18, 0x3fffc, RZ, 0xc0, !PT ;  /* 0x0003fffc12127812 */ /* 0x000fc800078ec0ff */
[----:B------:R-:W-:-:S05]  /*0440*/  IADD3 R18, P1, PT, R18, UR8, RZ ;  /* 0x0000000812127c10 */ /* 0x000fca000ff3e0ff */
[----:B------:R-:W-:-:S05]  /*0450*/  IMAD.X R19, RZ, RZ, UR9, P1 ;  /* 0x00000009ff137e24 */ /* 0x000fca00088e06ff */
[----:B------:R-:W2:Y:S01]  /*0460*/  ATOMG.E.ADD.STRONG.GPU PT, R18, desc[UR6][R18.64], R21 ;  /* 0x80000015121279a8 */ /* 0x000ea200081ef106 */
[----:B------:R-:W-:Y:S01]  /*0470*/  BSSY.RECONVERGENT B1, `(.L_x_4) ;  /* 0x0000008000017945 */ /* 0x000fe20003800200 */
[----:B--2---:R-:W-:-:S13]  /*0480*/  ISETP.NE.AND P1, PT, R18, 0x1, PT ;  /* 0x000000011200780c */ /* 0x004fda0003f25270 */
[----:B------:R-:W-:Y:S05]  /*0490*/  @P1 BRA `(.L_x_5) ;  /* 0x0000000000141947 */ /* 0x000fea0003800000 */
[----:B------:R-:W-:Y:S01]  /*04a0*/  LOP3.LUT R19, R9, 0xffff, RZ, 0xc0, !PT ;  /* 0x0000ffff09137812 */ /* 0x000fe200078ec0ff */
[----:B------:R-:W-:-:S04]  /*04b0*/  IMAD.MOV.U32 R9, RZ, RZ, 0x1 ;  /* 0x00000001ff097424 */ /* 0x000fc800078e00ff */
[----:B------:R-:W-:-:S05]  /*04c0*/  IMAD.WIDE.U32 R18, R19, 0x4, R2 ;  /* 0x0000000413127825 */ /* 0x000fca00078e0002 */
[----:B------:R1:W-:Y:S04]  /*04d0*/  STG.E desc[UR6][R18.64], R9 ;  /* 0x0000000912007986 */ /* 0x0003e8000c101906 */
[----:B----4-:R1:W-:Y:S02]  /*04e0*/  REDG.E.ADD.STRONG.GPU desc[UR6][R4.64], R9 ;  /* 0x000000090400798e */ /* 0x0103e4000c12e106 */
.L_x_5:
[----:B------:R-:W-:Y:S05]  /*04f0*/  BSYNC.RECONVERGENT B1 ;  /* 0x0000000000017941 */ /* 0x000fea0003800200 */
.L_x_4:
[----:B------:R2:W-:Y:S02]  /*0500*/  REDG.E.ADD.STRONG.GPU desc[UR6][R16.64], R23 ;  /* 0x000000171000798e */ /* 0x0005e4000c12e106 */
.L_x_3:
[----:B------:R-:W-:Y:S05]  /*0510*/  BSYNC.RECONVERGENT B0 ;  /* 0x0000000000007941 */ /* 0x000fea0003800200 */
.L_x_2:
[----:B------:R-:W-:Y:S06]  /*0520*/  BAR.SYNC.DEFER_BLOCKING 0x0 ;  /* 0x0000000000007b1d */ /* 0x000fec0000010000 */
[----:B-1--45:R-:W3:Y:S02]  /*0530*/  ATOMG.E.OR.STRONG.GPU PT, R9, desc[UR6][R4.64], RZ ;  /* 0x800000ff040979a8 */ /* 0x032ee4000b1ef106 */
[----:B---3--:R-:W-:-:S13]  /*0540*/  ISETP.GE.AND P1, PT, R9, 0x2710, PT ;  /* 0x000027100900780c */ /* 0x008fda0003f26270 */
[----:B------:R-:W-:Y:S05]  /*0550*/  @!P1 BRA `(.L_x_6) ;  /* 0xfffffff800f09947 */ /* 0x000fea000383ffff */
[----:B------:R-:W-:Y:S05]  /*0560*/  EXIT ;  /* 0x000000000000794d */ /* 0x000fea0003800000 */
.L_x_7:
[----:B------:R-:W-:-:S00]  /*0570*/  BRA `(.L_x_7) ;  /* 0xfffffffc00fc7947 */ /* 0x000fc0000383ffff */
[----:B------:R-:W-:-:S00]  /*0580*/  NOP ;  /* 0x0000000000007918 */ /* 0x000fc00000000000 */
[----:B------:R-:W-:-:S00]  /*0590*/  NOP ;  /* 0x0000000000007918 */ /* 0x000fc00000000000 */
[----:B------:R-:W-:-:S00]  /*05a0*/  NOP ;  /* 0x0000000000007918 */ /* 0x000fc00000000000 */
[----:B------:R-:W-:-:S00]  /*05b0*/  NOP ;  /* 0x0000000000007918 */ /* 0x000fc00000000000 */
[----:B------:R-:W-:-:S00]  /*05c0*/  NOP ;  /* 0x0000000000007918 */ /* 0x000fc00000000000 */
[----:B------:R-:W-:-:S00]  /*05d0*/  NOP ;  /* 0x0000000000007918 */ /* 0x000fc00000000000 */
[----:B------:R-:W-:-:S00]  /*05e0*/  NOP ;  /* 0x0000000000007918 */ /* 0x000fc00000000000 */
[----:B------:R-:W-:-:S00]  /*05f0*/  NOP ;  /* 0x0000000000007918 */ /* 0x000fc00000000000 */
.L_x_8:


//--------------------- .nv.shared._Z16scheduler_kernelPiS_S_S_ --------------------------
	.section	.nv.shared._Z16scheduler_kernelPiS_S_S_,"aw",@nobits
	.sectionflags	@""
	.align	4
.nv.shared._Z16scheduler_kernelPiS_S_S_:
	.zero		1028


//--------------------- .nv.shared.reserved.0     --------------------------
	.section	.nv.shared.reserved.0,"aw",@nobits
	.weak		__nv_reservedSMEM_offset_0_alias
	.size		__nv_reservedSMEM_offset_0_alias, 0, 64
	.other		__nv_reservedSMEM_offset_0_alias,@"STO_CUDA_RESERVED_SHARED STV_DEFAULT"
__nv_reservedSMEM_offset_0_alias:
	.zero		0
	.zero		64


//--------------------- .nv.global                --------------------------
	.section	.nv.global,"aw",@nobits
	.align	4
.nv.global:
	.type		dev_time,@object
	.size		dev_time,(dev_completed - dev_time)
dev_time:
	.zero		4
	.type		dev_completed,@object
	.size		dev_completed,(.L_1 - dev_completed)
dev_completed:
	.zero		4
.L_1:


//--------------------- .nv.constant0._Z16scheduler_kernelPiS_S_S_ --------------------------
	.section	.nv.constant0._Z16scheduler_kernelPiS_S_S_,"a",@progbits
	.sectionflags	@""
	.align	4
.nv.constant0._Z16scheduler_kernelPiS_S_S_:
	.zero		928


//--------------------- SYMBOLS --------------------------

	.type		.nv.reservedSmem.offset0,@object
	.size		.nv.reservedSmem.offset0,0x4
	.type		.nv.reservedSmem.cap,@object
	.size		.nv.reservedSmem.cap,0x4
